//
// Generated by NVIDIA NVVM Compiler
//
// Compiler Build ID: CL-36424714
// Cuda compilation tools, release 13.0, V13.0.88
// Based on NVVM 20.0.0
//

.version 9.0
.target sm_100
.address_size 64

	// .globl	_Z13argmin_kernelPKfPiiii

.visible .entry _Z13argmin_kernelPKfPiiii(
	.param .u64 .ptr .align 1 _Z13argmin_kernelPKfPiiii_param_0,
	.param .u64 .ptr .align 1 _Z13argmin_kernelPKfPiiii_param_1,
	.param .u32 _Z13argmin_kernelPKfPiiii_param_2,
	.param .u32 _Z13argmin_kernelPKfPiiii_param_3,
	.param .u32 _Z13argmin_kernelPKfPiiii_param_4
)
{
	.reg .pred 	%p<42>;
	.reg .b32 	%r<188>;
	.reg .b32 	%f<71>;
	.reg .b64 	%rd<127>;

	ld.param.u64 	%rd4, [_Z13argmin_kernelPKfPiiii_param_0];
	ld.param.u32 	%r83, [_Z13argmin_kernelPKfPiiii_param_2];
	ld.param.u32 	%r81, [_Z13argmin_kernelPKfPiiii_param_3];
	ld.param.u32 	%r82, [_Z13argmin_kernelPKfPiiii_param_4];
	cvta.to.global.u64 	%rd1, %rd4;
	mov.u32 	%r1, %ctaid.x;
	mov.u32 	%r2, %ctaid.y;
	setp.ge.s32 	%p1, %r1, %r83;
	setp.ge.s32 	%p2, %r2, %r82;
	or.pred  	%p3, %p1, %p2;
	@%p3 bra 	$L__BB0_15;
	mul.lo.s32 	%r85, %r81, %r1;
	mul.lo.s32 	%r86, %r85, %r82;
	cvt.s64.s32 	%rd5, %r86;
	cvt.u64.u32 	%rd6, %r2;
	add.s64 	%rd2, %rd5, %rd6;
	setp.lt.s32 	%p4, %r81, 1;
	mov.b32 	%r187, 0;
	@%p4 bra 	$L__BB0_14;
	and.b32  	%r3, %r81, 15;
	setp.lt.u32 	%p5, %r81, 16;
	mov.f32 	%f67, 0f7F7FFFFF;
	mov.b32 	%r178, 0;
	mov.u32 	%r187, %r178;
	@%p5 bra 	$L__BB0_5;
	shl.b32 	%r170, %r82, 1;
	mul.lo.s32 	%r169, %r82, 3;
	shl.b32 	%r168, %r82, 2;
	mul.lo.s32 	%r167, %r82, 5;
	mul.lo.s32 	%r166, %r82, 6;
	mul.lo.s32 	%r165, %r82, 7;
	shl.b32 	%r164, %r82, 3;
	mul.lo.s32 	%r163, %r82, 9;
	mul.lo.s32 	%r162, %r82, 10;
	mul.lo.s32 	%r161, %r82, 11;
	mul.lo.s32 	%r160, %r82, 12;
	mul.lo.s32 	%r159, %r82, 13;
	mul.lo.s32 	%r158, %r82, 14;
	mul.lo.s32 	%r157, %r82, 15;
	mov.f32 	%f67, 0f7F7FFFFF;
	mov.b32 	%r156, 0;
	mov.u32 	%r171, %r82;
	mov.u32 	%r172, %r156;
	mov.u32 	%r187, %r156;
$L__BB0_4:
	.pragma "nounroll";
	cvt.s64.s32 	%rd7, %r156;
	add.s64 	%rd8, %rd2, %rd7;
	shl.b64 	%rd9, %rd8, 2;
	add.s64 	%rd10, %rd1, %rd9;
	ld.global.f32 	%f12, [%rd10];
	setp.lt.f32 	%p6, %f12, %f67;
	selp.f32 	%f13, %f12, %f67, %p6;
	selp.b32 	%r90, %r172, %r187, %p6;
	cvt.s64.s32 	%rd11, %r171;
	add.s64 	%rd12, %rd2, %rd11;
	shl.b64 	%rd13, %rd12, 2;
	add.s64 	%rd14, %rd1, %rd13;
	ld.global.f32 	%f14, [%rd14];
	setp.lt.f32 	%p7, %f14, %f13;
	selp.f32 	%f15, %f14, %f13, %p7;
	add.s32 	%r91, %r172, 1;
	selp.b32 	%r92, %r91, %r90, %p7;
	cvt.s64.s32 	%rd15, %r170;
	add.s64 	%rd16, %rd2, %rd15;
	shl.b64 	%rd17, %rd16, 2;
	add.s64 	%rd18, %rd1, %rd17;
	ld.global.f32 	%f16, [%rd18];
	setp.lt.f32 	%p8, %f16, %f15;
	selp.f32 	%f17, %f16, %f15, %p8;
	add.s32 	%r93, %r172, 2;
	selp.b32 	%r94, %r93, %r92, %p8;
	cvt.s64.s32 	%rd19, %r169;
	add.s64 	%rd20, %rd2, %rd19;
	shl.b64 	%rd21, %rd20, 2;
	add.s64 	%rd22, %rd1, %rd21;
	ld.global.f32 	%f18, [%rd22];
	setp.lt.f32 	%p9, %f18, %f17;
	selp.f32 	%f19, %f18, %f17, %p9;
	add.s32 	%r95, %r172, 3;
	selp.b32 	%r96, %r95, %r94, %p9;
	cvt.s64.s32 	%rd23, %r168;
	add.s64 	%rd24, %rd2, %rd23;
	shl.b64 	%rd25, %rd24, 2;
	add.s64 	%rd26, %rd1, %rd25;
	ld.global.f32 	%f20, [%rd26];
	setp.lt.f32 	%p10, %f20, %f19;
	selp.f32 	%f21, %f20, %f19, %p10;
	add.s32 	%r97, %r172, 4;
	selp.b32 	%r98, %r97, %r96, %p10;
	cvt.s64.s32 	%rd27, %r167;
	add.s64 	%rd28, %rd2, %rd27;
	shl.b64 	%rd29, %rd28, 2;
	add.s64 	%rd30, %rd1, %rd29;
	ld.global.f32 	%f22, [%rd30];
	setp.lt.f32 	%p11, %f22, %f21;
	selp.f32 	%f23, %f22, %f21, %p11;
	add.s32 	%r99, %r172, 5;
	selp.b32 	%r100, %r99, %r98, %p11;
	cvt.s64.s32 	%rd31, %r166;
	add.s64 	%rd32, %rd2, %rd31;
	shl.b64 	%rd33, %rd32, 2;
	add.s64 	%rd34, %rd1, %rd33;
	ld.global.f32 	%f24, [%rd34];
	setp.lt.f32 	%p12, %f24, %f23;
	selp.f32 	%f25, %f24, %f23, %p12;
	add.s32 	%r101, %r172, 6;
	selp.b32 	%r102, %r101, %r100, %p12;
	cvt.s64.s32 	%rd35, %r165;
	add.s64 	%rd36, %rd2, %rd35;
	shl.b64 	%rd37, %rd36, 2;
	add.s64 	%rd38, %rd1, %rd37;
	ld.global.f32 	%f26, [%rd38];
	setp.lt.f32 	%p13, %f26, %f25;
	selp.f32 	%f27, %f26, %f25, %p13;
	add.s32 	%r103, %r172, 7;
	selp.b32 	%r104, %r103, %r102, %p13;
	cvt.s64.s32 	%rd39, %r164;
	add.s64 	%rd40, %rd2, %rd39;
	shl.b64 	%rd41, %rd40, 2;
	add.s64 	%rd42, %rd1, %rd41;
	ld.global.f32 	%f28, [%rd42];
	setp.lt.f32 	%p14, %f28, %f27;
	selp.f32 	%f29, %f28, %f27, %p14;
	add.s32 	%r105, %r172, 8;
	selp.b32 	%r106, %r105, %r104, %p14;
	cvt.s64.s32 	%rd43, %r163;
	add.s64 	%rd44, %rd2, %rd43;
	shl.b64 	%rd45, %rd44, 2;
	add.s64 	%rd46, %rd1, %rd45;
	ld.global.f32 	%f30, [%rd46];
	setp.lt.f32 	%p15, %f30, %f29;
	selp.f32 	%f31, %f30, %f29, %p15;
	add.s32 	%r107, %r172, 9;
	selp.b32 	%r108, %r107, %r106, %p15;
	cvt.s64.s32 	%rd47, %r162;
	add.s64 	%rd48, %rd2, %rd47;
	shl.b64 	%rd49, %rd48, 2;
	add.s64 	%rd50, %rd1, %rd49;
	ld.global.f32 	%f32, [%rd50];
	setp.lt.f32 	%p16, %f32, %f31;
	selp.f32 	%f33, %f32, %f31, %p16;
	add.s32 	%r109, %r172, 10;
	selp.b32 	%r110, %r109, %r108, %p16;
	cvt.s64.s32 	%rd51, %r161;
	add.s64 	%rd52, %rd2, %rd51;
	shl.b64 	%rd53, %rd52, 2;
	add.s64 	%rd54, %rd1, %rd53;
	ld.global.f32 	%f34, [%rd54];
	setp.lt.f32 	%p17, %f34, %f33;
	selp.f32 	%f35, %f34, %f33, %p17;
	add.s32 	%r111, %r172, 11;
	selp.b32 	%r112, %r111, %r110, %p17;
	cvt.s64.s32 	%rd55, %r160;
	add.s64 	%rd56, %rd2, %rd55;
	shl.b64 	%rd57, %rd56, 2;
	add.s64 	%rd58, %rd1, %rd57;
	ld.global.f32 	%f36, [%rd58];
	setp.lt.f32 	%p18, %f36, %f35;
	selp.f32 	%f37, %f36, %f35, %p18;
	add.s32 	%r113, %r172, 12;
	selp.b32 	%r114, %r113, %r112, %p18;
	cvt.s64.s32 	%rd59, %r159;
	add.s64 	%rd60, %rd2, %rd59;
	shl.b64 	%rd61, %rd60, 2;
	add.s64 	%rd62, %rd1, %rd61;
	ld.global.f32 	%f38, [%rd62];
	setp.lt.f32 	%p19, %f38, %f37;
	selp.f32 	%f39, %f38, %f37, %p19;
	add.s32 	%r115, %r172, 13;
	selp.b32 	%r116, %r115, %r114, %p19;
	cvt.s64.s32 	%rd63, %r158;
	add.s64 	%rd64, %rd2, %rd63;
	shl.b64 	%rd65, %rd64, 2;
	add.s64 	%rd66, %rd1, %rd65;
	ld.global.f32 	%f40, [%rd66];
	setp.lt.f32 	%p20, %f40, %f39;
	selp.f32 	%f41, %f40, %f39, %p20;
	add.s32 	%r117, %r172, 14;
	selp.b32 	%r118, %r117, %r116, %p20;
	cvt.s64.s32 	%rd67, %r157;
	add.s64 	%rd68, %rd2, %rd67;
	shl.b64 	%rd69, %rd68, 2;
	add.s64 	%rd70, %rd1, %rd69;
	ld.global.f32 	%f42, [%rd70];
	setp.lt.f32 	%p21, %f42, %f41;
	selp.f32 	%f67, %f42, %f41, %p21;
	add.s32 	%r119, %r172, 15;
	selp.b32 	%r187, %r119, %r118, %p21;
	shl.b32 	%r120, %r82, 4;
	add.s32 	%r171, %r171, %r120;
	add.s32 	%r170, %r170, %r120;
	add.s32 	%r169, %r169, %r120;
	add.s32 	%r168, %r168, %r120;
	add.s32 	%r167, %r167, %r120;
	add.s32 	%r166, %r166, %r120;
	add.s32 	%r165, %r165, %r120;
	add.s32 	%r164, %r164, %r120;
	add.s32 	%r163, %r163, %r120;
	add.s32 	%r162, %r162, %r120;
	add.s32 	%r161, %r161, %r120;
	add.s32 	%r160, %r160, %r120;
	add.s32 	%r159, %r159, %r120;
	add.s32 	%r158, %r158, %r120;
	add.s32 	%r157, %r157, %r120;
	add.s32 	%r156, %r156, %r120;
	add.s32 	%r172, %r172, 16;
	and.b32  	%r178, %r81, 2147483632;
	setp.ne.s32 	%p22, %r172, %r178;
	@%p22 bra 	$L__BB0_4;
$L__BB0_5:
	setp.eq.s32 	%p23, %r3, 0;
	@%p23 bra 	$L__BB0_14;
	and.b32  	%r58, %r81, 7;
	setp.lt.u32 	%p24, %r3, 8;
	@%p24 bra 	$L__BB0_8;
	mul.lo.s32 	%r122, %r178, %r82;
	cvt.s64.s32 	%rd71, %r122;
	add.s64 	%rd72, %rd2, %rd71;
	shl.b64 	%rd73, %rd72, 2;
	add.s64 	%rd74, %rd1, %rd73;
	ld.global.f32 	%f43, [%rd74];
	setp.lt.f32 	%p25, %f43, %f67;
	selp.f32 	%f44, %f43, %f67, %p25;
	selp.b32 	%r123, %r178, %r187, %p25;
	add.s32 	%r124, %r178, 1;
	add.s32 	%r125, %r122, %r82;
	cvt.s64.s32 	%rd75, %r125;
	add.s64 	%rd76, %rd2, %rd75;
	shl.b64 	%rd77, %rd76, 2;
	add.s64 	%rd78, %rd1, %rd77;
	ld.global.f32 	%f45, [%rd78];
	setp.lt.f32 	%p26, %f45, %f44;
	selp.f32 	%f46, %f45, %f44, %p26;
	selp.b32 	%r126, %r124, %r123, %p26;
	add.s32 	%r127, %r178, 2;
	add.s32 	%r128, %r125, %r82;
	cvt.s64.s32 	%rd79, %r128;
	add.s64 	%rd80, %rd2, %rd79;
	shl.b64 	%rd81, %rd80, 2;
	add.s64 	%rd82, %rd1, %rd81;
	ld.global.f32 	%f47, [%rd82];
	setp.lt.f32 	%p27, %f47, %f46;
	selp.f32 	%f48, %f47, %f46, %p27;
	selp.b32 	%r129, %r127, %r126, %p27;
	add.s32 	%r130, %r178, 3;
	add.s32 	%r131, %r128, %r82;
	cvt.s64.s32 	%rd83, %r131;
	add.s64 	%rd84, %rd2, %rd83;
	shl.b64 	%rd85, %rd84, 2;
	add.s64 	%rd86, %rd1, %rd85;
	ld.global.f32 	%f49, [%rd86];
	setp.lt.f32 	%p28, %f49, %f48;
	selp.f32 	%f50, %f49, %f48, %p28;
	selp.b32 	%r132, %r130, %r129, %p28;
	add.s32 	%r133, %r178, 4;
	add.s32 	%r134, %r131, %r82;
	cvt.s64.s32 	%rd87, %r134;
	add.s64 	%rd88, %rd2, %rd87;
	shl.b64 	%rd89, %rd88, 2;
	add.s64 	%rd90, %rd1, %rd89;
	ld.global.f32 	%f51, [%rd90];
	setp.lt.f32 	%p29, %f51, %f50;
	selp.f32 	%f52, %f51, %f50, %p29;
	selp.b32 	%r135, %r133, %r132, %p29;
	add.s32 	%r136, %r178, 5;
	add.s32 	%r137, %r134, %r82;
	cvt.s64.s32 	%rd91, %r137;
	add.s64 	%rd92, %rd2, %rd91;
	shl.b64 	%rd93, %rd92, 2;
	add.s64 	%rd94, %rd1, %rd93;
	ld.global.f32 	%f53, [%rd94];
	setp.lt.f32 	%p30, %f53, %f52;
	selp.f32 	%f54, %f53, %f52, %p30;
	selp.b32 	%r138, %r136, %r135, %p30;
	add.s32 	%r139, %r178, 6;
	add.s32 	%r140, %r137, %r82;
	cvt.s64.s32 	%rd95, %r140;
	add.s64 	%rd96, %rd2, %rd95;
	shl.b64 	%rd97, %rd96, 2;
	add.s64 	%rd98, %rd1, %rd97;
	ld.global.f32 	%f55, [%rd98];
	setp.lt.f32 	%p31, %f55, %f54;
	selp.f32 	%f56, %f55, %f54, %p31;
	selp.b32 	%r141, %r139, %r138, %p31;
	add.s32 	%r142, %r178, 7;
	add.s32 	%r143, %r140, %r82;
	cvt.s64.s32 	%rd99, %r143;
	add.s64 	%rd100, %rd2, %rd99;
	shl.b64 	%rd101, %rd100, 2;
	add.s64 	%rd102, %rd1, %rd101;
	ld.global.f32 	%f57, [%rd102];
	setp.lt.f32 	%p32, %f57, %f56;
	selp.f32 	%f67, %f57, %f56, %p32;
	selp.b32 	%r187, %r142, %r141, %p32;
	add.s32 	%r178, %r178, 8;
$L__BB0_8:
	setp.eq.s32 	%p33, %r58, 0;
	@%p33 bra 	$L__BB0_14;
	and.b32  	%r64, %r81, 3;
	setp.lt.u32 	%p34, %r58, 4;
	@%p34 bra 	$L__BB0_11;
	mul.lo.s32 	%r145, %r178, %r82;
	cvt.s64.s32 	%rd103, %r145;
	add.s64 	%rd104, %rd2, %rd103;
	shl.b64 	%rd105, %rd104, 2;
	add.s64 	%rd106, %rd1, %rd105;
	ld.global.f32 	%f58, [%rd106];
	setp.lt.f32 	%p35, %f58, %f67;
	selp.f32 	%f59, %f58, %f67, %p35;
	selp.b32 	%r146, %r178, %r187, %p35;
	add.s32 	%r147, %r178, 1;
	add.s32 	%r148, %r145, %r82;
	cvt.s64.s32 	%rd107, %r148;
	add.s64 	%rd108, %rd2, %rd107;
	shl.b64 	%rd109, %rd108, 2;
	add.s64 	%rd110, %rd1, %rd109;
	ld.global.f32 	%f60, [%rd110];
	setp.lt.f32 	%p36, %f60, %f59;
	selp.f32 	%f61, %f60, %f59, %p36;
	selp.b32 	%r149, %r147, %r146, %p36;
	add.s32 	%r150, %r178, 2;
	add.s32 	%r151, %r148, %r82;
	cvt.s64.s32 	%rd111, %r151;
	add.s64 	%rd112, %rd2, %rd111;
	shl.b64 	%rd113, %rd112, 2;
	add.s64 	%rd114, %rd1, %rd113;
	ld.global.f32 	%f62, [%rd114];
	setp.lt.f32 	%p37, %f62, %f61;
	selp.f32 	%f63, %f62, %f61, %p37;
	selp.b32 	%r152, %r150, %r149, %p37;
	add.s32 	%r153, %r178, 3;
	add.s32 	%r154, %r151, %r82;
	cvt.s64.s32 	%rd115, %r154;
	add.s64 	%rd116, %rd2, %rd115;
	shl.b64 	%rd117, %rd116, 2;
	add.s64 	%rd118, %rd1, %rd117;
	ld.global.f32 	%f64, [%rd118];
	setp.lt.f32 	%p38, %f64, %f63;
	selp.f32 	%f67, %f64, %f63, %p38;
	selp.b32 	%r187, %r153, %r152, %p38;
	add.s32 	%r178, %r178, 4;
$L__BB0_11:
	setp.eq.s32 	%p39, %r64, 0;
	@%p39 bra 	$L__BB0_14;
	mul.lo.s32 	%r184, %r178, %r82;
	neg.s32 	%r183, %r64;
$L__BB0_13:
	.pragma "nounroll";
	cvt.s64.s32 	%rd119, %r184;
	add.s64 	%rd120, %rd2, %rd119;
	shl.b64 	%rd121, %rd120, 2;
	add.s64 	%rd122, %rd1, %rd121;
	ld.global.f32 	%f65, [%rd122];
	setp.lt.f32 	%p40, %f65, %f67;
	selp.f32 	%f67, %f65, %f67, %p40;
	selp.b32 	%r187, %r178, %r187, %p40;
	add.s32 	%r178, %r178, 1;
	add.s32 	%r184, %r184, %r82;
	add.s32 	%r183, %r183, 1;
	setp.ne.s32 	%p41, %r183, 0;
	@%p41 bra 	$L__BB0_13;
$L__BB0_14:
	ld.param.u64 	%rd126, [_Z13argmin_kernelPKfPiiii_param_1];
	mad.lo.s32 	%r155, %r82, %r1, %r2;
	cvta.to.global.u64 	%rd123, %rd126;
	mul.wide.u32 	%rd124, %r155, 4;
	add.s64 	%rd125, %rd123, %rd124;
	st.global.u32 	[%rd125], %r187;
$L__BB0_15:
	ret;

}


// ===== COMPILED SASS (sm_100) =====

	.target	sm_100

	.elftype	@"ET_EXEC"


//--------------------- .note.nv.tkinfo           --------------------------
	.section	.note.nv.tkinfo,"",@"SHT_NOTE"
	.sectionflags	@"SHF_NOTE_NV_TKINFO"
	.tkinfo
        /*0018*/ 	.word	0x00000002
        /*0030*/ 	.string	""
        /*0030*/ 	.string	"ptxas"
        /*0030*/ 	.string	"Cuda compilation tools, release 13.0, V13.0.88"
        /*0030*/ 	.string	"Build cuda_13.0.r13.0/compiler.36424714_0"
        /*0030*/ 	.string	"-arch sm_100 -m 64 "



//--------------------- .note.nv.cuinfo           --------------------------
	.section	.note.nv.cuinfo,"",@"SHT_NOTE"
	.sectionflags	@"SHF_NOTE_NV_CUINFO"
        /*0018*/ 	.short	0x0002
        /*001a*/ 	.short	0x0064
        /*001c*/ 	.short	0x0082
	.zero		2


//--------------------- .nv.info                  --------------------------
	.section	.nv.info,"",@"SHT_CUDA_INFO"
	.align	4


	//----- nvinfo : EIATTR_REGCOUNT
	.align		4
        /*0000*/ 	.byte	0x04, 0x2f
        /*0002*/ 	.short	(.L_1 - .L_0)
	.align		4
.L_0:
        /*0004*/ 	.word	index@(_Z13argmin_kernelPKfPiiii)
        /*0008*/ 	.word	0x0000001a


	//----- nvinfo : EIATTR_FRAME_SIZE
	.align		4
.L_1:
        /*000c*/ 	.byte	0x04, 0x11
        /*000e*/ 	.short	(.L_3 - .L_2)
	.align		4
.L_2:
        /*0010*/ 	.word	index@(_Z13argmin_kernelPKfPiiii)
        /*0014*/ 	.word	0x00000000


	//----- nvinfo : EIATTR_MIN_STACK_SIZE
	.align		4
.L_3:
        /*0018*/ 	.byte	0x04, 0x12
        /*001a*/ 	.short	(.L_5 - .L_4)
	.align		4
.L_4:
        /*001c*/ 	.word	index@(_Z13argmin_kernelPKfPiiii)
        /*0020*/ 	.word	0x00000000
.L_5:


//--------------------- .nv.compat                --------------------------
	.section	.nv.compat,"",@"SHT_CUDA_COMPAT_INFO"
	.align	4
        /*0000*/ 	.byte	0x02, 0x09, 0x00, 0x00, 0x02, 0x02, 0x01, 0x00, 0x02, 0x05, 0x05, 0x00, 0x03, 0x07, 0x01, 0x01
        /*0010*/ 	.byte	0x02, 0x03, 0x00, 0x00, 0x02, 0x06, 0x01, 0x00, 0x04, 0x0b, 0x08, 0x00, 0x09, 0x00, 0x00, 0x00
        /*0020*/ 	.byte	0x00, 0x00, 0x00, 0x00


//--------------------- .nv.info._Z13argmin_kernelPKfPiiii --------------------------
	.section	.nv.info._Z13argmin_kernelPKfPiiii,"",@"SHT_CUDA_INFO"
	.sectionflags	@""
	.align	4


	//----- nvinfo : EIATTR_CUDA_API_VERSION
	.align		4
        /*0000*/ 	.byte	0x04, 0x37
        /*0002*/ 	.short	(.L_7 - .L_6)
.L_6:
        /*0004*/ 	.word	0x00000082


	//----- nvinfo : EIATTR_KPARAM_INFO
	.align		4
.L_7:
        /*0008*/ 	.byte	0x04, 0x17
        /*000a*/ 	.short	(.L_9 - .L_8)
.L_8:
        /*000c*/ 	.word	0x00000000
        /*0010*/ 	.short	0x0004
        /*0012*/ 	.short	0x0018
        /*0014*/ 	.byte	0x00, 0xf0, 0x11, 0x00


	//----- nvinfo : EIATTR_KPARAM_INFO
	.align		4
.L_9:
        /*0018*/ 	.byte	0x04, 0x17
        /*001a*/ 	.short	(.L_11 - .L_10)
.L_10:
        /*001c*/ 	.word	0x00000000
        /*0020*/ 	.short	0x0003
        /*0022*/ 	.short	0x0014
        /*0024*/ 	.byte	0x00, 0xf0, 0x11, 0x00


	//----- nvinfo : EIATTR_KPARAM_INFO
	.align		4
.L_11:
        /*0028*/ 	.byte	0x04, 0x17
        /*002a*/ 	.short	(.L_13 - .L_12)
.L_12:
        /*002c*/ 	.word	0x00000000
        /*0030*/ 	.short	0x0002
        /*0032*/ 	.short	0x0010
        /*0034*/ 	.byte	0x00, 0xf0, 0x11, 0x00


	//----- nvinfo : EIATTR_KPARAM_INFO
	.align		4
.L_13:
        /*0038*/ 	.byte	0x04, 0x17
        /*003a*/ 	.short	(.L_15 - .L_14)
.L_14:
        /*003c*/ 	.word	0x00000000
        /*0040*/ 	.short	0x0001
        /*0042*/ 	.short	0x0008
        /*0044*/ 	.byte	0x00, 0xf5, 0x21, 0x00


	//----- nvinfo : EIATTR_KPARAM_INFO
	.align		4
.L_15:
        /*0048*/ 	.byte	0x04, 0x17
        /*004a*/ 	.short	(.L_17 - .L_16)
.L_16:
        /*004c*/ 	.word	0x00000000
        /*0050*/ 	.short	0x0000
        /*0052*/ 	.short	0x0000
        /*0054*/ 	.byte	0x00, 0xf5, 0x21, 0x00


	//----- nvinfo : EIATTR_SPARSE_MMA_MASK
	.align		4
.L_17:
        /*0058*/ 	.byte	0x03, 0x50
        /*005a*/ 	.short	0x0000


	//----- nvinfo : EIATTR_MAXREG_COUNT
	.align		4
        /*005c*/ 	.byte	0x03, 0x1b
        /*005e*/ 	.short	0x00ff


	//----- nvinfo : EIATTR_MERCURY_ISA_VERSION
	.align		4
        /*0060*/ 	.byte	0x03, 0x5f
        /*0062*/ 	.short	0x0101


	//----- nvinfo : EIATTR_VRC_CTA_INIT_COUNT
	.align		4
        /*0064*/ 	.byte	0x02, 0x4a
	.zero		1
	.zero		1


	//----- nvinfo : EIATTR_EXIT_INSTR_OFFSETS
	.align		4
        /*0068*/ 	.byte	0x04, 0x1c
        /*006a*/ 	.short	(.L_19 - .L_18)


	//   ....[0]....
.L_18:
        /*006c*/ 	.word	0x00000080


	//   ....[1]....
        /*0070*/ 	.word	0x00001730


	//----- nvinfo : EIATTR_CBANK_PARAM_SIZE
	.align		4
.L_19:
        /*0074*/ 	.byte	0x03, 0x19
        /*0076*/ 	.short	0x001c


	//----- nvinfo : EIATTR_PARAM_CBANK
	.align		4
        /*0078*/ 	.byte	0x04, 0x0a
        /*007a*/ 	.short	(.L_21 - .L_20)
	.align		4
.L_20:
        /*007c*/ 	.word	index@(.nv.constant0._Z13argmin_kernelPKfPiiii)
        /*0080*/ 	.short	0x0380
        /*0082*/ 	.short	0x001c


	//----- nvinfo : EIATTR_SW_WAR
	.align		4
.L_21:
        /*0084*/ 	.byte	0x04, 0x36
        /*0086*/ 	.short	(.L_23 - .L_22)
.L_22:
        /*0088*/ 	.word	0x00000008
.L_23:


//--------------------- .nv.callgraph             --------------------------
	.section	.nv.callgraph,"",@"SHT_CUDA_CALLGRAPH"
	.align	4
	.sectionentsize	8
	.align		4
        /*0000*/ 	.word	0x00000000
	.align		4
        /*0004*/ 	.word	0xffffffff
	.align		4
        /*0008*/ 	.word	0x00000000
	.align		4
        /*000c*/ 	.word	0xfffffffe
	.align		4
        /*0010*/ 	.word	0x00000000
	.align		4
        /*0014*/ 	.word	0xfffffffd
	.align		4
        /*0018*/ 	.word	0x00000000
	.align		4
        /*001c*/ 	.word	0xfffffffc


//--------------------- .text._Z13argmin_kernelPKfPiiii --------------------------
	.section	.text._Z13argmin_kernelPKfPiiii,"ax",@progbits
	.align	128
        .global         _Z13argmin_kernelPKfPiiii
        .type           _Z13argmin_kernelPKfPiiii,@function
        .size           _Z13argmin_kernelPKfPiiii,(.L_x_7 - _Z13argmin_kernelPKfPiiii)
        .other          _Z13argmin_kernelPKfPiiii,@"STO_CUDA_ENTRY STV_DEFAULT"
_Z13argmin_kernelPKfPiiii:
.text._Z13argmin_kernelPKfPiiii:
[----:B------:R-:W-:Y:S08]  /*0000*/  LDC R1, c[0x0][0x37c] ;  /* 0x0000df00ff017b82 */ /* 0x000ff00000000800 */
[----:B------:R-:W0:Y:S01]  /*0010*/  S2UR UR7, SR_CTAID.Y ;  /* 0x00000000000779c3 */ /* 0x000e220000002600 */
[----:B------:R-:W0:Y:S01]  /*0020*/  LDCU UR5, c[0x0][0x398] ;  /* 0x00007300ff0577ac */ /* 0x000e220008000800 */
[----:B------:R-:W1:Y:S06]  /*0030*/  LDCU UR4, c[0x0][0x390] ;  /* 0x00007200ff0477ac */ /* 0x000e6c0008000800 */
[----:B------:R-:W1:Y:S01]  /*0040*/  S2UR UR6, SR_CTAID.X ;  /* 0x00000000000679c3 */ /* 0x000e620000002500 */
[----:B0-----:R-:W-:-:S04]  /*0050*/  UISETP.GE.AND UP0, UPT, UR7, UR5, UPT ;  /* 0x000000050700728c */ /* 0x001fc8000bf06270 */
[----:B-1----:R-:W-:-:S06]  /*0060*/  UISETP.GE.OR UP0, UPT, UR6, UR4, UP0 ;  /* 0x000000040600728c */ /* 0x002fcc0008706670 */
[----:B------:R-:W-:-:S13]  /*0070*/  PLOP3.LUT P0, PT, PT, PT, UP0, 0x80, 0x8 ;  /* 0x000000000008781c */ /* 0x000fda0003f0f008 */
[----:B------:R-:W-:Y:S05]  /*0080*/  @P0 EXIT ;  /* 0x000000000000094d */ /* 0x000fea0003800000 */
[----:B------:R-:W0:Y:S01]  /*0090*/  LDCU UR9, c[0x0][0x394] ;  /* 0x00007280ff0977ac */ /* 0x000e220008000800 */
[----:B------:R-:W-:Y:S01]  /*00a0*/  IMAD.MOV.U32 R0, RZ, RZ, RZ ;  /* 0x000000ffff007224 */ /* 0x000fe200078e00ff */
[----:B------:R-:W1:Y:S01]  /*00b0*/  LDCU.64 UR18, c[0x0][0x358] ;  /* 0x00006b00ff1277ac */ /* 0x000e620008000a00 */
[----:B0-----:R-:W-:-:S04]  /*00c0*/  UIMAD UR4, UR6, UR9, URZ ;  /* 0x00000009060472a4 */ /* 0x001fc8000f8e02ff */
[----:B------:R-:W-:-:S04]  /*00d0*/  UIMAD UR4, UR4, UR5, URZ ;  /* 0x00000005040472a4 */ /* 0x000fc8000f8e02ff */
[----:B------:R-:W-:-:S04]  /*00e0*/  UIADD3 UR25, UP0, UPT, UR4, UR7, URZ ;  /* 0x0000000704197290 */ /* 0x000fc8000ff1e0ff */
[----:B------:R-:W-:Y:S02]  /*00f0*/  ULEA.HI.X.SX32 UR8, UR4, URZ, 0x1, UP0 ;  /* 0x000000ff04087291 */ /* 0x000fe400080f0eff */
[----:B------:R-:W-:-:S09]  /*0100*/  UISETP.GE.AND UP0, UPT, UR9, 0x1, UPT ;  /* 0x000000010900788c */ /* 0x000fd2000bf06270 */
[----:B-1----:R-:W-:Y:S05]  /*0110*/  BRA.U !UP0, `(.L_x_0) ;  /* 0x00000015086c7547 */ /* 0x002fea000b800000 */
[----:B------:R-:W-:Y:S01]  /*0120*/  UISETP.GE.U32.AND UP0, UPT, UR9, 0x10, UPT ;  /* 0x000000100900788c */ /* 0x000fe2000bf06070 */
[----:B------:R-:W-:Y:S02]  /*0130*/  IMAD.MOV.U32 R8, RZ, RZ, 0x7f7fffff ;  /* 0x7f7fffffff087424 */ /* 0x000fe400078e00ff */
[----:B------:R-:W-:Y:S02]  /*0140*/  IMAD.MOV.U32 R5, RZ, RZ, RZ ;  /* 0x000000ffff057224 */ /* 0x000fe400078e00ff */
[----:B------:R-:W-:-:S04]  /*0150*/  IMAD.MOV.U32 R0, RZ, RZ, RZ ;  /* 0x000000ffff007224 */ /* 0x000fc800078e00ff */
[----:B------:R-:W-:Y:S05]  /*0160*/  BRA.U !UP0, `(.L_x_1) ;  /* 0x0000000d08247547 */ /* 0x000fea000b800000 */
[----:B------:R-:W-:Y:S01]  /*0170*/  IMAD.MOV.U32 R8, RZ, RZ, 0x7f7fffff ;  /* 0x7f7fffffff087424 */ /* 0x000fe200078e00ff */
[----:B------:R-:W-:Y:S01]  /*0180*/  USHF.L.U32 UR40, UR5, 0x1, URZ ;  /* 0x0000000105287899 */ /* 0x000fe200080006ff */
[----:B------:R-:W-:Y:S01]  /*0190*/  IMAD.MOV.U32 R9, RZ, RZ, RZ ;  /* 0x000000ffff097224 */ /* 0x000fe200078e00ff */
[----:B------:R-:W-:Y:S01]  /*01a0*/  UIMAD UR39, UR5, 0x3, URZ ;  /* 0x00000003052778a4 */ /* 0x000fe2000f8e02ff */
[----:B------:R-:W-:Y:S01]  /*01b0*/  IMAD.MOV.U32 R0, RZ, RZ, RZ ;  /* 0x000000ffff007224 */ /* 0x000fe200078e00ff */
[----:B------:R-:W-:Y:S02]  /*01c0*/  USHF.L.U32 UR38, UR5, 0x2, URZ ;  /* 0x0000000205267899 */ /* 0x000fe400080006ff */
[----:B------:R-:W-:Y:S02]  /*01d0*/  UIMAD UR37, UR5, 0x5, URZ ;  /* 0x00000005052578a4 */ /* 0x000fe4000f8e02ff */
[----:B------:R-:W-:Y:S02]  /*01e0*/  UIMAD UR36, UR5, 0x6, URZ ;  /* 0x00000006052478a4 */ /* 0x000fe4000f8e02ff */
[----:B------:R-:W-:-:S02]  /*01f0*/  UIMAD UR35, UR5, 0x7, URZ ;  /* 0x00000007052378a4 */ /* 0x000fc4000f8e02ff */
[----:B------:R-:W-:Y:S02]  /*0200*/  USHF.L.U32 UR34, UR5, 0x3, URZ ;  /* 0x0000000305227899 */ /* 0x000fe400080006ff */
[----:B------:R-:W-:Y:S02]  /*0210*/  UIMAD UR33, UR5, 0x9, URZ ;  /* 0x00000009052178a4 */ /* 0x000fe4000f8e02ff */
[----:B------:R-:W-:Y:S01]  /*0220*/  UIMAD UR32, UR5, 0xa, URZ ;  /* 0x0000000a052078a4 */ /* 0x000fe2000f8e02ff */
[----:B------:R-:W0:Y:S01]  /*0230*/  LDCU UR31, c[0x0][0x398] ;  /* 0x00007300ff1f77ac */ /* 0x000e220008000800 */
[----:B------:R-:W1:Y:S01]  /*0240*/  LDCU.64 UR22, c[0x0][0x380] ;  /* 0x00007000ff1677ac */ /* 0x000e620008000a00 */
[----:B------:R-:W-:Y:S02]  /*0250*/  UIMAD UR30, UR5, 0xb, URZ ;  /* 0x0000000b051e78a4 */ /* 0x000fe4000f8e02ff */
[----:B------:R-:W-:Y:S02]  /*0260*/  UIMAD UR29, UR5, 0xc, URZ ;  /* 0x0000000c051d78a4 */ /* 0x000fe4000f8e02ff */
[----:B------:R-:W-:-:S02]  /*0270*/  UIMAD UR28, UR5, 0xd, URZ ;  /* 0x0000000d051c78a4 */ /* 0x000fc4000f8e02ff */
[----:B------:R-:W-:Y:S02]  /*0280*/  UIMAD UR27, UR5, 0xe, URZ ;  /* 0x0000000e051b78a4 */ /* 0x000fe4000f8e02ff */
[----:B------:R-:W-:Y:S01]  /*0290*/  UIMAD UR26, UR5, 0xf, URZ ;  /* 0x0000000f051a78a4 */ /* 0x000fe2000f8e02ff */
[----:B------:R-:W-:-:S11]  /*02a0*/  UMOV UR4, URZ ;  /* 0x000000ff00047c82 */ /* 0x000fd60008000000 */
.L_x_2:
[----:B------:R-:W-:Y:S02]  /*02b0*/  UIADD3 UR15, UP1, UPT, UR4, UR25, URZ ;  /* 0x00000019040f7290 */ /* 0x000fe4000ff3e0ff */
[----:B0-----:R-:W-:Y:S02]  /*02c0*/  UIADD3 UR12, UP2, UPT, UR31, UR25, URZ ;  /* 0x000000191f0c7290 */ /* 0x001fe4000ff5e0ff */
[----:B------:R-:W-:Y:S02]  /*02d0*/  ULEA.HI.X.SX32 UR11, UR4, UR8, 0x1, UP1 ;  /* 0x00000008040b7291 */ /* 0x000fe400088f0eff */
[----:B-1----:R-:W-:Y:S02]  /*02e0*/  ULEA UR16, UP1, UR15, UR22, 0x2 ;  /* 0x000000160f107291 */ /* 0x002fe4000f8210ff */
[----:B------:R-:W-:Y:S02]  /*02f0*/  ULEA.HI.X.SX32 UR10, UR31, UR8, 0x1, UP2 ;  /* 0x000000081f0a7291 */ /* 0x000fe400090f0eff */
[----:B------:R-:W-:-:S02]  /*0300*/  ULEA.HI.X UR15, UR15, UR23, UR11, 0x2, UP1 ;  /* 0x000000170f0f7291 */ /* 0x000fc400088f140b */
[----:B------:R-:W-:Y:S01]  /*0310*/  ULEA UR42, UP3, UR12, UR22, 0x2 ;  /* 0x000000160c2a7291 */ /* 0x000fe2000f8610ff */
[----:B------:R-:W-:Y:S01]  /*0320*/  IMAD.U32 R2, RZ, RZ, UR16 ;  /* 0x00000010ff027e24 */ /* 0x000fe2000f8e00ff */
[----:B------:R-:W-:Y:S02]  /*0330*/  UIADD3 UR24, UP0, UPT, UR40, UR25, URZ ;  /* 0x0000001928187290 */ /* 0x000fe4000ff1e0ff */
[----:B------:R-:W-:Y:S01]  /*0340*/  IMAD.U32 R3, RZ, RZ, UR15 ;  /* 0x0000000fff037e24 */ /* 0x000fe2000f8e00ff */
[----:B------:R-:W-:Y:S02]  /*0350*/  ULEA.HI.X UR12, UR12, UR23, UR10, 0x2, UP3 ;  /* 0x000000170c0c7291 */ /* 0x000fe400098f140a */
[----:B------:R-:W-:Y:S02]  /*0360*/  ULEA.HI.X.SX32 UR10, UR40, UR8, 0x1, UP0 ;  /* 0x00000008280a7291 */ /* 0x000fe400080f0eff */
[----:B------:R0:W2:Y:S01]  /*0370*/  LDG.E R19, desc[UR18][R2.64] ;  /* 0x0000001202137981 */ /* 0x0000a2000c1e1900 */
[----:B------:R-:W-:Y:S01]  /*0380*/  ULEA UR43, UP0, UR24, UR22, 0x2 ;  /* 0x00000016182b7291 */ /* 0x000fe2000f8010ff */
[----:B------:R-:W-:Y:S01]  /*0390*/  IMAD.U32 R4, RZ, RZ, UR42 ;  /* 0x0000002aff047e24 */ /* 0x000fe2000f8e00ff */
[----:B------:R-:W-:Y:S01]  /*03a0*/  UIADD3 UR17, UP6, UPT, UR39, UR25, URZ ;  /* 0x0000001927117290 */ /* 0x000fe2000ffde0ff */
[----:B------:R-:W-:Y:S01]  /*03b0*/  IMAD.U32 R5, RZ, RZ, UR12 ;  /* 0x0000000cff057e24 */ /* 0x000fe2000f8e00ff */
[----:B------:R-:W-:-:S02]  /*03c0*/  ULEA.HI.X UR24, UR24, UR23, UR10, 0x2, UP0 ;  /* 0x0000001718187291 */ /* 0x000fc400080f140a */
[----:B------:R-:W-:Y:S02]  /*03d0*/  ULEA.HI.X.SX32 UR10, UR39, UR8, 0x1, UP6 ;  /* 0x00000008270a7291 */ /* 0x000fe4000b0f0eff */
[----:B------:R1:W3:Y:S01]  /*03e0*/  LDG.E R18, desc[UR18][R4.64] ;  /* 0x0000001204127981 */ /* 0x0002e2000c1e1900 */
[----:B------:R-:W-:Y:S01]  /*03f0*/  ULEA UR41, UP6, UR17, UR22, 0x2 ;  /* 0x0000001611297291 */ /* 0x000fe2000f8c10ff */
[----:B------:R-:W-:Y:S01]  /*0400*/  IMAD.U32 R6, RZ, RZ, UR43 ;  /* 0x0000002bff067e24 */ /* 0x000fe2000f8e00ff */
[----:B------:R-:W-:Y:S01]  /*0410*/  UIADD3 UR14, UP5, UPT, UR38, UR25, URZ ;  /* 0x00000019260e7290 */ /* 0x000fe2000ffbe0ff */
[----:B------:R-:W-:Y:S01]  /*0420*/  IMAD.U32 R7, RZ, RZ, UR24 ;  /* 0x00000018ff077e24 */ /* 0x000fe2000f8e00ff */
[----:B------:R-:W-:Y:S02]  /*0430*/  ULEA.HI.X UR17, UR17, UR23, UR10, 0x2, UP6 ;  /* 0x0000001711117291 */ /* 0x000fe4000b0f140a */
[----:B------:R-:W-:Y:S02]  /*0440*/  ULEA.HI.X.SX32 UR12, UR38, UR8, 0x1, UP5 ;  /* 0x00000008260c7291 */ /* 0x000fe4000a8f0eff */
[----:B------:R4:W5:Y:S01]  /*0450*/  LDG.E R17, desc[UR18][R6.64] ;  /* 0x0000001206117981 */ /* 0x000962000c1e1900 */
[----:B------:R-:W-:Y:S01]  /*0460*/  ULEA UR42, UP5, UR14, UR22, 0x2 ;  /* 0x000000160e2a7291 */ /* 0x000fe2000f8a10ff */
[----:B0-----:R-:W-:Y:S01]  /*0470*/  IMAD.U32 R2, RZ, RZ, UR41 ;  /* 0x00000029ff027e24 */ /* 0x001fe2000f8e00ff */
[----:B------:R-:W-:Y:S01]  /*0480*/  UIADD3 UR21, UP4, UPT, UR37, UR25, URZ ;  /* 0x0000001925157290 */ /* 0x000fe2000ff9e0ff */
[----:B------:R-:W-:Y:S01]  /*0490*/  IMAD.U32 R3, RZ, RZ, UR17 ;  /* 0x00000011ff037e24 */ /* 0x000fe2000f8e00ff */
[----:B------:R-:W-:-:S02]  /*04a0*/  ULEA.HI.X UR14, UR14, UR23, UR12, 0x2, UP5 ;  /* 0x000000170e0e7291 */ /* 0x000fc4000a8f140c */
[----:B------:R-:W-:Y:S02]  /*04b0*/  ULEA.HI.X.SX32 UR10, UR37, UR8, 0x1, UP4 ;  /* 0x00000008250a7291 */ /* 0x000fe4000a0f0eff */
[----:B------:R0:W5:Y:S01]  /*04c0*/  LDG.E R16, desc[UR18][R2.64] ;  /* 0x0000001202107981 */ /* 0x000162000c1e1900 */
[----:B------:R-:W-:Y:S01]  /*04d0*/  ULEA UR41, UP5, UR21, UR22, 0x2 ;  /* 0x0000001615297291 */ /* 0x000fe2000f8a10ff */
[----:B-1----:R-:W-:Y:S01]  /*04e0*/  IMAD.U32 R4, RZ, RZ, UR42 ;  /* 0x0000002aff047e24 */ /* 0x002fe2000f8e00ff */
[----:B------:R-:W-:Y:S01]  /*04f0*/  UIADD3 UR20, UP2, UPT, UR36, UR25, URZ ;  /* 0x0000001924147290 */ /* 0x000fe2000ff5e0ff */
[----:B------:R-:W-:Y:S01]  /*0500*/  IMAD.U32 R5, RZ, RZ, UR14 ;  /* 0x0000000eff057e24 */ /* 0x000fe2000f8e00ff */
[----:B------:R-:W-:Y:S02]  /*0510*/  ULEA.HI.X UR21, UR21, UR23, UR10, 0x2, UP5 ;  /* 0x0000001715157291 */ /* 0x000fe4000a8f140a */
[----:B------:R-:W-:Y:S02]  /*0520*/  ULEA.HI.X.SX32 UR14, UR36, UR8, 0x1, UP2 ;  /* 0x00000008240e7291 */ /* 0x000fe400090f0eff */
[----:B------:R1:W5:Y:S01]  /*0530*/  LDG.E R15, desc[UR18][R4.64] ;  /* 0x00000012040f7981 */ /* 0x000362000c1e1900 */
[----:B------:R-:W-:Y:S01]  /*0540*/  ULEA UR24, UP2, UR20, UR22, 0x2 ;  /* 0x0000001614187291 */ /* 0x000fe2000f8410ff */
[----:B----4-:R-:W-:Y:S01]  /*0550*/  IMAD.U32 R6, RZ, RZ, UR41 ;  /* 0x00000029ff067e24 */ /* 0x010fe2000f8e00ff */
[----:B------:R-:W-:Y:S01]  /*0560*/  UIADD3 UR13, UP1, UPT, UR35, UR25, URZ ;  /* 0x00000019230d7290 */ /* 0x000fe2000ff3e0ff */
[----:B------:R-:W-:Y:S01]  /*0570*/  IMAD.U32 R7, RZ, RZ, UR21 ;  /* 0x00000015ff077e24 */ /* 0x000fe2000f8e00ff */
[----:B------:R-:W-:-:S02]  /*0580*/  ULEA.HI.X UR20, UR20, UR23, UR14, 0x2, UP2 ;  /* 0x0000001714147291 */ /* 0x000fc400090f140e */
[----:B------:R-:W-:Y:S02]  /*0590*/  ULEA.HI.X.SX32 UR17, UR35, UR8, 0x1, UP1 ;  /* 0x0000000823117291 */ /* 0x000fe400088f0eff */
[----:B------:R4:W5:Y:S01]  /*05a0*/  LDG.E R14, desc[UR18][R6.64] ;  /* 0x00000012060e7981 */ /* 0x000962000c1e1900 */
[----:B------:R-:W-:Y:S01]  /*05b0*/  ULEA UR21, UP1, UR13, UR22, 0x2 ;  /* 0x000000160d157291 */ /* 0x000fe2000f8210ff */
[----:B0-----:R-:W-:Y:S01]  /*05c0*/  IMAD.U32 R2, RZ, RZ, UR24 ;  /* 0x00000018ff027e24 */ /* 0x001fe2000f8e00ff */
[----:B------:R-:W-:Y:S01]  /*05d0*/  UIADD3 UR11, UP3, UPT, UR34, UR25, URZ ;  /* 0x00000019220b7290 */ /* 0x000fe2000ff7e0ff */
[----:B------:R-:W-:Y:S01]  /*05e0*/  IMAD.U32 R3, RZ, RZ, UR20 ;  /* 0x00000014ff037e24 */ /* 0x000fe2000f8e00ff */
[----:B------:R-:W-:Y:S02]  /*05f0*/  ULEA.HI.X UR13, UR13, UR23, UR17, 0x2, UP1 ;  /* 0x000000170d0d7291 */ /* 0x000fe400088f1411 */
[----:B------:R-:W-:Y:S02]  /*0600*/  ULEA.HI.X.SX32 UR14, UR34, UR8, 0x1, UP3 ;  /* 0x00000008220e7291 */ /* 0x000fe400098f0eff */
[----:B------:R0:W5:Y:S01]  /*0610*/  LDG.E R13, desc[UR18][R2.64] ;  /* 0x00000012020d7981 */ /* 0x000162000c1e1900 */
[----:B------:R-:W-:Y:S01]  /*0620*/  ULEA UR17, UP2, UR11, UR22, 0x2 ;  /* 0x000000160b117291 */ /* 0x000fe2000f8410ff */
[----:B-1----:R-:W-:Y:S01]  /*0630*/  IMAD.U32 R4, RZ, RZ, UR21 ;  /* 0x00000015ff047e24 */ /* 0x002fe2000f8e00ff */
[----:B------:R-:W-:Y:S01]  /*0640*/  UIADD3 UR16, UP0, UPT, UR33, UR25, URZ ;  /* 0x0000001921107290 */ /* 0x000fe2000ff1e0ff */
[----:B------:R-:W-:Y:S01]  /*0650*/  IMAD.U32 R5, RZ, RZ, UR13 ;  /* 0x0000000dff057e24 */ /* 0x000fe2000f8e00ff */
[----:B------:R-:W-:-:S02]  /*0660*/  ULEA.HI.X UR11, UR11, UR23, UR14, 0x2, UP2 ;  /* 0x000000170b0b7291 */ /* 0x000fc400090f140e */
[----:B------:R-:W-:Y:S02]  /*0670*/  ULEA.HI.X.SX32 UR14, UR33, UR8, 0x1, UP0 ;  /* 0x00000008210e7291 */ /* 0x000fe400080f0eff */
[----:B------:R1:W5:Y:S01]  /*0680*/  LDG.E R12, desc[UR18][R4.64] ;  /* 0x00000012040c7981 */ /* 0x000362000c1e1900 */
[----:B------:R-:W-:Y:S01]  /*0690*/  ULEA UR20, UP0, UR16, UR22, 0x2 ;  /* 0x0000001610147291 */ /* 0x000fe2000f8010ff */
[----:B----4-:R-:W-:Y:S02]  /*06a0*/  IMAD.U32 R6, RZ, RZ, UR17 ;  /* 0x00000011ff067e24 */ /* 0x010fe4000f8e00ff */
[----:B------:R-:W-:Y:S01]  /*06b0*/  IMAD.U32 R7, RZ, RZ, UR11 ;  /* 0x0000000bff077e24 */ /* 0x000fe2000f8e00ff */
[----:B------:R-:W-:Y:S02]  /*06c0*/  UIADD3 UR15, UP6, UPT, UR32, UR25, URZ ;  /* 0x00000019200f7290 */ /* 0x000fe4000ffde0ff */
[----:B------:R-:W-:Y:S02]  /*06d0*/  ULEA.HI.X UR16, UR16, UR23, UR14, 0x2, UP0 ;  /* 0x0000001710107291 */ /* 0x000fe400080f140e */
[----:B------:R4:W5:Y:S01]  /*06e0*/  LDG.E R11, desc[UR18][R6.64] ;  /* 0x00000012060b7981 */ /* 0x000962000c1e1900 */
[----:B------:R-:W-:-:S02]  /*06f0*/  ULEA.HI.X.SX32 UR11, UR32, UR8, 0x1, UP6 ;  /* 0x00000008200b7291 */ /* 0x000fc4000b0f0eff */
[----:B------:R-:W-:Y:S01]  /*0700*/  ULEA UR17, UP0, UR15, UR22, 0x2 ;  /* 0x000000160f117291 */ /* 0x000fe2000f8010ff */
[----:B------:R-:W-:Y:S02]  /*0710*/  IMAD.U32 R22, RZ, RZ, UR20 ;  /* 0x00000014ff167e24 */ /* 0x000fe4000f8e00ff */
[----:B------:R-:W-:Y:S01]  /*0720*/  IMAD.U32 R23, RZ, RZ, UR16 ;  /* 0x00000010ff177e24 */ /* 0x000fe2000f8e00ff */
[----:B------:R-:W-:Y:S02]  /*0730*/  UIADD3 UR12, UP4, UPT, UR30, UR25, URZ ;  /* 0x000000191e0c7290 */ /* 0x000fe4000ff9e0ff */
[----:B------:R-:W-:Y:S02]  /*0740*/  ULEA.HI.X UR15, UR15, UR23, UR11, 0x2, UP0 ;  /* 0x000000170f0f7291 */ /* 0x000fe400080f140b */
[----:B------:R-:W5:Y:S01]  /*0750*/  LDG.E R10, desc[UR18][R22.64] ;  /* 0x00000012160a7981 */ /* 0x000f62000c1e1900 */
[----:B------:R-:W-:Y:S02]  /*0760*/  ULEA.HI.X.SX32 UR14, UR30, UR8, 0x1, UP4 ;  /* 0x000000081e0e7291 */ /* 0x000fe4000a0f0eff */
[----:B------:R-:W-:Y:S01]  /*0770*/  ULEA UR16, UP2, UR12, UR22, 0x2 ;  /* 0x000000160c107291 */ /* 0x000fe2000f8410ff */
[----:B0-----:R-:W-:-:S02]  /*0780*/  IMAD.U32 R2, RZ, RZ, UR17 ;  /* 0x00000011ff027e24 */ /* 0x001fc4000f8e00ff */
[----:B------:R-:W-:Y:S01]  /*0790*/  IMAD.U32 R3, RZ, RZ, UR15 ;  /* 0x0000000fff037e24 */ /* 0x000fe2000f8e00ff */
[----:B------:R-:W-:Y:S02]  /*07a0*/  UIADD3 UR10, UP5, UPT, UR29, UR25, URZ ;  /* 0x000000191d0a7290 */ /* 0x000fe4000ffbe0ff */
[----:B------:R-:W-:Y:S02]  /*07b0*/  ULEA.HI.X UR12, UR12, UR23, UR14, 0x2, UP2 ;  /* 0x000000170c0c7291 */ /* 0x000fe400090f140e */
[----:B------:R0:W5:Y:S01]  /*07c0*/  LDG.E R20, desc[UR18][R2.64] ;  /* 0x0000001202147981 */ /* 0x000162000c1e1900 */
[----:B------:R-:W-:Y:S02]  /*07d0*/  ULEA.HI.X.SX32 UR11, UR29, UR8, 0x1, UP5 ;  /* 0x000000081d0b7291 */ /* 0x000fe4000a8f0eff */
[----:B------:R-:W-:Y:S01]  /*07e0*/  ULEA UR14, UP0, UR10, UR22, 0x2 ;  /* 0x000000160a0e7291 */ /* 0x000fe2000f8010ff */
[----:B-1----:R-:W-:Y:S02]  /*07f0*/  IMAD.U32 R4, RZ, RZ, UR16 ;  /* 0x00000010ff047e24 */ /* 0x002fe4000f8e00ff */
[----:B------:R-:W-:Y:S01]  /*0800*/  IMAD.U32 R5, RZ, RZ, UR12 ;  /* 0x0000000cff057e24 */ /* 0x000fe2000f8e00ff */
[----:B------:R-:W-:-:S02]  /*0810*/  UIADD3 UR13, UP1, UPT, UR28, UR25, URZ ;  /* 0x000000191c0d7290 */ /* 0x000fc4000ff3e0ff */
[----:B------:R-:W-:Y:S02]  /*0820*/  ULEA.HI.X UR10, UR10, UR23, UR11, 0x2, UP0 ;  /* 0x000000170a0a7291 */ /* 0x000fe400080f140b */
[----:B------:R1:W5:Y:S01]  /*0830*/  LDG.E R21, desc[UR18][R4.64] ;  /* 0x0000001204157981 */ /* 0x000362000c1e1900 */
[----:B------:R-:W-:Y:S02]  /*0840*/  ULEA.HI.X.SX32 UR11, UR28, UR8, 0x1, UP1 ;  /* 0x000000081c0b7291 */ /* 0x000fe400088f0eff */
[----:B------:R-:W-:Y:S01]  /*0850*/  ULEA UR15, UP0, UR13, UR22, 0x2 ;  /* 0x000000160d0f7291 */ /* 0x000fe2000f8010ff */
[----:B----4-:R-:W-:Y:S02]  /*0860*/  IMAD.U32 R6, RZ, RZ, UR14 ;  /* 0x0000000eff067e24 */ /* 0x010fe4000f8e00ff */
[----:B------:R-:W-:Y:S01]  /*0870*/  IMAD.U32 R7, RZ, RZ, UR10 ;  /* 0x0000000aff077e24 */ /* 0x000fe2000f8e00ff */
[----:B------:R-:W-:Y:S02]  /*0880*/  UIADD3 UR12, UP2, UPT, UR27, UR25, URZ ;  /* 0x000000191b0c7290 */ /* 0x000fe4000ff5e0ff */
[----:B------:R-:W-:-:S02]  /*0890*/  ULEA.HI.X UR13, UR13, UR23, UR11, 0x2, UP0 ;  /* 0x000000170d0d7291 */ /* 0x000fc400080f140b */
[----:B------:R4:W5:Y:S01]  /*08a0*/  LDG.E R22, desc[UR18][R6.64] ;  /* 0x0000001206167981 */ /* 0x000962000c1e1900 */
[----:B------:R-:W-:Y:S01]  /*08b0*/  ULEA.HI.X.SX32 UR11, UR27, UR8, 0x1, UP2 ;  /* 0x000000081b0b7291 */ /* 0x000fe200090f0eff */
[----:B0-----:R-:W-:Y:S01]  /*08c0*/  IMAD.U32 R2, RZ, RZ, UR15 ;  /* 0x0000000fff027e24 */ /* 0x001fe2000f8e00ff */
[----:B------:R-:W-:Y:S01]  /*08d0*/  ULEA UR14, UP0, UR12, UR22, 0x2 ;  /* 0x000000160c0e7291 */ /* 0x000fe2000f8010ff */
[----:B------:R-:W-:Y:S01]  /*08e0*/  IMAD.U32 R3, RZ, RZ, UR13 ;  /* 0x0000000dff037e24 */ /* 0x000fe2000f8e00ff */
[----:B------:R-:W-:Y:S02]  /*08f0*/  UIADD3 UR10, UP1, UPT, UR26, UR25, URZ ;  /* 0x000000191a0a7290 */ /* 0x000fe4000ff3e0ff */
[----:B------:R-:W-:Y:S02]  /*0900*/  ULEA.HI.X UR12, UR12, UR23, UR11, 0x2, UP0 ;  /* 0x000000170c0c7291 */ /* 0x000fe400080f140b */
[----:B------:R-:W5:Y:S01]  /*0910*/  LDG.E R2, desc[UR18][R2.64] ;  /* 0x0000001202027981 */ /* 0x000f62000c1e1900 */
[----:B------:R-:W-:Y:S01]  /*0920*/  ULEA.HI.X.SX32 UR11, UR26, UR8, 0x1, UP1 ;  /* 0x000000081a0b7291 */ /* 0x000fe200088f0eff */
[----:B-1----:R-:W-:Y:S01]  /*0930*/  IMAD.U32 R4, RZ, RZ, UR14 ;  /* 0x0000000eff047e24 */ /* 0x002fe2000f8e00ff */
[----:B------:R-:W-:Y:S01]  /*0940*/  ULEA UR13, UP0, UR10, UR22, 0x2 ;  /* 0x000000160a0d7291 */ /* 0x000fe2000f8010ff */
[----:B------:R-:W-:-:S03]  /*0950*/  IMAD.U32 R5, RZ, RZ, UR12 ;  /* 0x0000000cff057e24 */ /* 0x000fc6000f8e00ff */
[----:B------:R-:W-:Y:S02]  /*0960*/  ULEA.HI.X UR10, UR10, UR23, UR11, 0x2, UP0 ;  /* 0x000000170a0a7291 */ /* 0x000fe400080f140b */
[----:B------:R-:W5:Y:S01]  /*0970*/  LDG.E R4, desc[UR18][R4.64] ;  /* 0x0000001204047981 */ /* 0x000f62000c1e1900 */
[----:B----4-:R-:W-:-:S03]  /*0980*/  IMAD.U32 R6, RZ, RZ, UR13 ;  /* 0x0000000dff067e24 */ /* 0x010fc6000f8e00ff */
[----:B------:R-:W-:-:S05]  /*0990*/  IMAD.U32 R7, RZ, RZ, UR10 ;  /* 0x0000000aff077e24 */ /* 0x000fca000f8e00ff */
[----:B------:R-:W4:Y:S01]  /*09a0*/  LDG.E R6, desc[UR18][R6.64] ;  /* 0x0000001206067981 */ /* 0x000f22000c1e1900 */
[----:B------:R-:W-:Y:S02]  /*09b0*/  ULOP3.LUT UR10, UR9, 0x7ffffff0, URZ, 0xc0, !UPT ;  /* 0x7ffffff0090a7892 */ /* 0x000fe4000f8ec0ff */
[----:B------:R-:W-:Y:S02]  /*09c0*/  ULEA UR4, UR5, UR4, 0x4 ;  /* 0x0000000405047291 */ /* 0x000fe4000f8e20ff */
[----:B------:R-:W-:Y:S01]  /*09d0*/  ULEA UR31, UR5, UR31, 0x4 ;  /* 0x0000001f051f7291 */ /* 0x000fe2000f8e20ff */
[----:B--2---:R-:W-:-:S04]  /*09e0*/  FSETP.GEU.AND P3, PT, R19, R8, PT ;  /* 0x000000081300720b */ /* 0x004fc80003f6e000 */
[----:B------:R-:W-:-:S04]  /*09f0*/  FSEL R19, R19, R8, !P3 ;  /* 0x0000000813137208 */ /* 0x000fc80005800000 */
[----:B---3--:R-:W-:-:S04]  /*0a00*/  FSETP.GEU.AND P4, PT, R18, R19, PT ;  /* 0x000000131200720b */ /* 0x008fc80003f8e000 */
[----:B------:R-:W-:-:S04]  /*0a10*/  FSEL R18, R18, R19, !P4 ;  /* 0x0000001312127208 */ /* 0x000fc80006000000 */
[----:B-----5:R-:W-:-:S04]  /*0a20*/  FSETP.GEU.AND P5, PT, R17, R18, PT ;  /* 0x000000121100720b */ /* 0x020fc80003fae000 */
[----:B------:R-:W-:-:S04]  /*0a30*/  FSEL R17, R17, R18, !P5 ;  /* 0x0000001211117208 */ /* 0x000fc80006800000 */
[----:B------:R-:W-:-:S04]  /*0a40*/  FSETP.GEU.AND P6, PT, R16, R17, PT ;  /* 0x000000111000720b */ /* 0x000fc80003fce000 */
[----:B------:R-:W-:-:S04]  /*0a50*/  FSEL R16, R16, R17, !P6 ;  /* 0x0000001110107208 */ /* 0x000fc80007000000 */
[----:B------:R-:W-:-:S04]  /*0a60*/  FSETP.GEU.AND P0, PT, R15, R16, PT ;  /* 0x000000100f00720b */ /* 0x000fc80003f0e000 */
[----:B------:R-:W-:-:S04]  /*0a70*/  FSEL R15, R15, R16, !P0 ;  /* 0x000000100f0f7208 */ /* 0x000fc80004000000 */
[----:B------:R-:W-:-:S04]  /*0a80*/  FSETP.GEU.AND P1, PT, R14, R15, PT ;  /* 0x0000000f0e00720b */ /* 0x000fc80003f2e000 */
[----:B------:R-:W-:-:S04]  /*0a90*/  FSEL R14, R14, R15, !P1 ;  /* 0x0000000f0e0e7208 */ /* 0x000fc80004800000 */
[----:B------:R-:W-:-:S04]  /*0aa0*/  FSETP.GEU.AND P2, PT, R13, R14, PT ;  /* 0x0000000e0d00720b */ /* 0x000fc80003f4e000 */
[----:B------:R-:W-:Y:S02]  /*0ab0*/  FSEL R13, R13, R14, !P2 ;  /* 0x0000000e0d0d7208 */ /* 0x000fe40005000000 */
[C---:B------:R-:W-:Y:S02]  /*0ac0*/  SEL R0, R9.reuse, R0, !P3 ;  /* 0x0000000009007207 */ /* 0x040fe40005800000 */
[----:B------:R-:W-:Y:S01]  /*0ad0*/  FSETP.GEU.AND P3, PT, R12, R13, PT ;  /* 0x0000000d0c00720b */ /* 0x000fe20003f6e000 */
[----:B------:R-:W-:-:S03]  /*0ae0*/  @!P4 VIADD R0, R9, 0x1 ;  /* 0x000000010900c836 */ /* 0x000fc60000000000 */
[----:B------:R-:W-:-:S04]  /*0af0*/  FSEL R12, R12, R13, !P3 ;  /* 0x0000000d0c0c7208 */ /* 0x000fc80005800000 */
        /* <DEDUP_REMOVED lines=17> */
[----:B------:R-:W-:Y:S01]  /*0c10*/  FSEL R21, R2, R21, !P2 ;  /* 0x0000001502157208 */ /* 0x000fe20005000000 */
[----:B------:R-:W-:-:S03]  /*0c20*/  @!P4 VIADD R0, R9, 0x8 ;  /* 0x000000080900c836 */ /* 0x000fc60000000000 */
[----:B------:R-:W-:Y:S01]  /*0c30*/  FSETP.GEU.AND P3, PT, R4, R21, PT ;  /* 0x000000150400720b */ /* 0x000fe20003f6e000 */
[----:B------:R-:W-:-:S03]  /*0c40*/  @!P5 VIADD R0, R9, 0x9 ;  /* 0x000000090900d836 */ /* 0x000fc60000000000 */
[----:B------:R-:W-:Y:S01]  /*0c50*/  FSEL R21, R4, R21, !P3 ;  /* 0x0000001504157208 */ /* 0x000fe20005800000 */
[C---:B------:R-:W-:Y:S02]  /*0c60*/  @!P6 VIADD R0, R9.reuse, 0xa ;  /* 0x0000000a0900e836 */ /* 0x040fe40000000000 */
[C---:B------:R-:W-:Y:S01]  /*0c70*/  @!P0 VIADD R0, R9.reuse, 0xb ;  /* 0x0000000b09008836 */ /* 0x040fe20000000000 */
[----:B----4-:R-:W-:Y:S01]  /*0c80*/  FSETP.GEU.AND P0, PT, R6, R21, PT ;  /* 0x000000150600720b */ /* 0x010fe20003f0e000 */
[C---:B------:R-:W-:Y:S02]  /*0c90*/  @!P1 VIADD R0, R9.reuse, 0xc ;  /* 0x0000000c09009836 */ /* 0x040fe40000000000 */
[C---:B------:R-:W-:Y:S02]  /*0ca0*/  @!P2 VIADD R0, R9.reuse, 0xd ;  /* 0x0000000d0900a836 */ /* 0x040fe40000000000 */
[----:B------:R-:W-:-:S08]  /*0cb0*/  @!P3 VIADD R0, R9, 0xe ;  /* 0x0000000e0900b836 */ /* 0x000fd00000000000 */
[C---:B------:R-:W-:Y:S02]  /*0cc0*/  @!P0 VIADD R0, R9.reuse, 0xf ;  /* 0x0000000f09008836 */ /* 0x040fe40000000000 */
[----:B------:R-:W-:-:S05]  /*0cd0*/  VIADD R9, R9, 0x10 ;  /* 0x0000001009097836 */ /* 0x000fca0000000000 */
[----:B------:R-:W-:Y:S01]  /*0ce0*/  ISETP.NE.AND P1, PT, R9, UR10, PT ;  /* 0x0000000a09007c0c */ /* 0x000fe2000bf25270 */
[----:B------:R-:W-:Y:S02]  /*0cf0*/  ULEA UR40, UR5, UR40, 0x4 ;  /* 0x0000002805287291 */ /* 0x000fe4000f8e20ff */
[----:B------:R-:W-:Y:S02]  /*0d00*/  ULEA UR39, UR5, UR39, 0x4 ;  /* 0x0000002705277291 */ /* 0x000fe4000f8e20ff */
[----:B------:R-:W-:Y:S02]  /*0d10*/  ULEA UR38, UR5, UR38, 0x4 ;  /* 0x0000002605267291 */ /* 0x000fe4000f8e20ff */
[----:B------:R-:W-:Y:S02]  /*0d20*/  ULEA UR37, UR5, UR37, 0x4 ;  /* 0x0000002505257291 */ /* 0x000fe4000f8e20ff */
[----:B------:R-:W-:Y:S02]  /*0d30*/  ULEA UR36, UR5, UR36, 0x4 ;  /* 0x0000002405247291 */ /* 0x000fe4000f8e20ff */
[----:B------:R-:W-:-:S02]  /*0d40*/  ULEA UR35, UR5, UR35, 0x4 ;  /* 0x0000002305237291 */ /* 0x000fc4000f8e20ff */
[----:B------:R-:W-:Y:S02]  /*0d50*/  ULEA UR34, UR5, UR34, 0x4 ;  /* 0x0000002205227291 */ /* 0x000fe4000f8e20ff */
[----:B------:R-:W-:Y:S02]  /*0d60*/  ULEA UR33, UR5, UR33, 0x4 ;  /* 0x0000002105217291 */ /* 0x000fe4000f8e20ff */
[----:B------:R-:W-:Y:S02]  /*0d70*/  ULEA UR32, UR5, UR32, 0x4 ;  /* 0x0000002005207291 */ /* 0x000fe4000f8e20ff */
[----:B------:R-:W-:Y:S02]  /*0d80*/  ULEA UR30, UR5, UR30, 0x4 ;  /* 0x0000001e051e7291 */ /* 0x000fe4000f8e20ff */
[----:B------:R-:W-:Y:S02]  /*0d90*/  ULEA UR29, UR5, UR29, 0x4 ;  /* 0x0000001d051d7291 */ /* 0x000fe4000f8e20ff */
[----:B------:R-:W-:-:S02]  /*0da0*/  ULEA UR28, UR5, UR28, 0x4 ;  /* 0x0000001c051c7291 */ /* 0x000fc4000f8e20ff */
[----:B------:R-:W-:Y:S02]  /*0db0*/  ULEA UR27, UR5, UR27, 0x4 ;  /* 0x0000001b051b7291 */ /* 0x000fe4000f8e20ff */
[----:B------:R-:W-:Y:S01]  /*0dc0*/  ULEA UR26, UR5, UR26, 0x4 ;  /* 0x0000001a051a7291 */ /* 0x000fe2000f8e20ff */
[----:B------:R-:W-:Y:S01]  /*0dd0*/  FSEL R8, R6, R21, !P0 ;  /* 0x0000001506087208 */ /* 0x000fe20004000000 */
[----:B------:R-:W-:Y:S10]  /*0de0*/  @P1 BRA `(.L_x_2) ;  /* 0xfffffff400301947 */ /* 0x000ff4000383ffff */
[----:B------:R-:W-:-:S07]  /*0df0*/  IMAD.U32 R5, RZ, RZ, UR10 ;  /* 0x0000000aff057e24 */ /* 0x000fce000f8e00ff */
.L_x_1:
[----:B------:R-:W-:-:S04]  /*0e00*/  ULOP3.LUT UR10, UR9, 0xf, URZ, 0xc0, !UPT ;  /* 0x0000000f090a7892 */ /* 0x000fc8000f8ec0ff */
[----:B------:R-:W-:-:S09]  /*0e10*/  UISETP.NE.AND UP0, UPT, UR10, URZ, UPT ;  /* 0x000000ff0a00728c */ /* 0x000fd2000bf05270 */
[----:B------:R-:W-:Y:S05]  /*0e20*/  BRA.U !UP0, `(.L_x_0) ;  /* 0x0000000908287547 */ /* 0x000fea000b800000 */
[----:B------:R-:W-:Y:S02]  /*0e30*/  UISETP.GE.U32.AND UP0, UPT, UR10, 0x8, UPT ;  /* 0x000000080a00788c */ /* 0x000fe4000bf06070 */
[----:B------:R-:W-:-:S04]  /*0e40*/  ULOP3.LUT UR4, UR9, 0x7, URZ, 0xc0, !UPT ;  /* 0x0000000709047892 */ /* 0x000fc8000f8ec0ff */
[----:B------:R-:W-:-:S03]  /*0e50*/  UISETP.NE.AND UP1, UPT, UR4, URZ, UPT ;  /* 0x000000ff0400728c */ /* 0x000fc6000bf25270 */
[----:B------:R-:W-:Y:S08]  /*0e60*/  BRA.U !UP0, `(.L_x_3) ;  /* 0x0000000508287547 */ /* 0x000ff0000b800000 */
[----:B------:R-:W0:Y:S01]  /*0e70*/  LDC.64 R2, c[0x0][0x380] ;  /* 0x0000e000ff027b82 */ /* 0x000e220000000a00 */
[----:B------:R-:W-:-:S04]  /*0e80*/  IMAD R4, R5, UR5, RZ ;  /* 0x0000000505047c24 */ /* 0x000fc8000f8e02ff */
[C---:B------:R-:W-:Y:S01]  /*0e90*/  VIADD R9, R4.reuse, UR5 ;  /* 0x0000000504097c36 */ /* 0x040fe20008000000 */
[----:B------:R-:W-:-:S04]  /*0ea0*/  IADD3 R7, P0, PT, R4, UR25, RZ ;  /* 0x0000001904077c10 */ /* 0x000fc8000ff1e0ff */
[----:B------:R-:W-:Y:S02]  /*0eb0*/  LEA.HI.X.SX32 R4, R4, UR8, 0x1, P0 ;  /* 0x0000000804047c11 */ /* 0x000fe400080f0eff */
[----:B------:R-:W-:-:S04]  /*0ec0*/  IADD3 R11, P1, PT, R9, UR25, RZ ;  /* 0x00000019090b7c10 */ /* 0x000fc8000ff3e0ff */
[----:B------:R-:W-:Y:S02]  /*0ed0*/  LEA.HI.X.SX32 R12, R9, UR8, 0x1, P1 ;  /* 0x00000008090c7c11 */ /* 0x000fe400088f0eff */
[----:B0-----:R-:W-:-:S04]  /*0ee0*/  LEA R6, P0, R7, R2, 0x2 ;  /* 0x0000000207067211 */ /* 0x001fc800078010ff */
[----:B------:R-:W-:Y:S01]  /*0ef0*/  LEA.HI.X R7, R7, R3, R4, 0x2, P0 ;  /* 0x0000000307077211 */ /* 0x000fe200000f1404 */
[----:B------:R-:W-:Y:S01]  /*0f00*/  VIADD R4, R9, UR5 ;  /* 0x0000000509047c36 */ /* 0x000fe20008000000 */
[----:B------:R-:W-:-:S04]  /*0f10*/  LEA R14, P0, R11, R2, 0x2 ;  /* 0x000000020b0e7211 */ /* 0x000fc800078010ff */
[----:B------:R-:W2:Y:S01]  /*0f20*/  LDG.E R7, desc[UR18][R6.64] ;  /* 0x0000001206077981 */ /* 0x000ea2000c1e1900 */
[C---:B------:R-:W-:Y:S01]  /*0f30*/  IADD3 R10, P1, PT, R4.reuse, UR25, RZ ;  /* 0x00000019040a7c10 */ /* 0x040fe2000ff3e0ff */
[C---:B------:R-:W-:Y:S01]  /*0f40*/  VIADD R9, R4.reuse, UR5 ;  /* 0x0000000504097c36 */ /* 0x040fe20008000000 */
[-C--:B------:R-:W-:Y:S02]  /*0f50*/  LEA.HI.X R15, R11, R3.reuse, R12, 0x2, P0 ;  /* 0x000000030b0f7211 */ /* 0x080fe400000f140c */
[----:B------:R-:W-:Y:S02]  /*0f60*/  LEA.HI.X.SX32 R13, R4, UR8, 0x1, P1 ;  /* 0x00000008040d7c11 */ /* 0x000fe400088f0eff */
[C---:B------:R-:W-:Y:S01]  /*0f70*/  LEA R12, P0, R10.reuse, R2, 0x2 ;  /* 0x000000020a0c7211 */ /* 0x040fe200078010ff */
[----:B------:R0:W3:Y:S01]  /*0f80*/  LDG.E R4, desc[UR18][R14.64] ;  /* 0x000000120e047981 */ /* 0x0000e2000c1e1900 */
[C---:B------:R-:W-:Y:S01]  /*0f90*/  IADD3 R11, P1, PT, R9.reuse, UR25, RZ ;  /* 0x00000019090b7c10 */ /* 0x040fe2000ff3e0ff */
[----:B------:R-:W-:Y:S01]  /*0fa0*/  VIADD R16, R9, UR5 ;  /* 0x0000000509107c36 */ /* 0x000fe20008000000 */
[----:B------:R-:W-:-:S02]  /*0fb0*/  LEA.HI.X R13, R10, R3, R13, 0x2, P0 ;  /* 0x000000030a0d7211 */ /* 0x000fc400000f140d */
[----:B------:R-:W-:Y:S02]  /*0fc0*/  LEA.HI.X.SX32 R20, R9, UR8, 0x1, P1 ;  /* 0x0000000809147c11 */ /* 0x000fe400088f0eff */
[CC--:B------:R-:W-:Y:S01]  /*0fd0*/  LEA R10, P0, R11.reuse, R2.reuse, 0x2 ;  /* 0x000000020b0a7211 */ /* 0x0c0fe200078010ff */
[----:B------:R1:W4:Y:S01]  /*0fe0*/  LDG.E R6, desc[UR18][R12.64] ;  /* 0x000000120c067981 */ /* 0x000322000c1e1900 */
[C---:B------:R-:W-:Y:S01]  /*0ff0*/  IADD3 R18, P1, PT, R16.reuse, UR25, RZ ;  /* 0x0000001910127c10 */ /* 0x040fe2000ff3e0ff */
[C---:B------:R-:W-:Y:S01]  /*1000*/  VIADD R17, R16.reuse, UR5 ;  /* 0x0000000510117c36 */ /* 0x040fe20008000000 */
[----:B------:R-:W-:Y:S02]  /*1010*/  LEA.HI.X R11, R11, R3, R20, 0x2, P0 ;  /* 0x000000030b0b7211 */ /* 0x000fe400000f1414 */
[----:B------:R-:W-:Y:S02]  /*1020*/  LEA.HI.X.SX32 R16, R16, UR8, 0x1, P1 ;  /* 0x0000000810107c11 */ /* 0x000fe400088f0eff */
[----:B0-----:R-:W-:Y:S01]  /*1030*/  LEA R14, P0, R18, R2, 0x2 ;  /* 0x00000002120e7211 */ /* 0x001fe200078010ff */
[----:B------:R0:W5:Y:S01]  /*1040*/  LDG.E R9, desc[UR18][R10.64] ;  /* 0x000000120a097981 */ /* 0x000162000c1e1900 */
[----:B------:R-:W-:-:S02]  /*1050*/  IADD3 R19, P1, PT, R17, UR25, RZ ;  /* 0x0000001911137c10 */ /* 0x000fc4000ff3e0ff */
[-C--:B------:R-:W-:Y:S01]  /*1060*/  LEA.HI.X R15, R18, R3.reuse, R16, 0x2, P0 ;  /* 0x00000003120f7211 */ /* 0x080fe200000f1410 */
[C---:B------:R-:W-:Y:S01]  /*1070*/  VIADD R16, R17.reuse, UR5 ;  /* 0x0000000511107c36 */ /* 0x040fe20008000000 */
[----:B------:R-:W-:Y:S02]  /*1080*/  LEA.HI.X.SX32 R20, R17, UR8, 0x1, P1 ;  /* 0x0000000811147c11 */ /* 0x000fe400088f0eff */
[C---:B-1----:R-:W-:Y:S01]  /*1090*/  LEA R12, P0, R19.reuse, R2, 0x2 ;  /* 0x00000002130c7211 */ /* 0x042fe200078010ff */
[----:B------:R-:W5:Y:S01]  /*10a0*/  LDG.E R14, desc[UR18][R14.64] ;  /* 0x000000120e0e7981 */ /* 0x000f62000c1e1900 */
[C---:B------:R-:W-:Y:S01]  /*10b0*/  IADD3 R18, P1, PT, R16.reuse, UR25, RZ ;  /* 0x0000001910127c10 */ /* 0x040fe2000ff3e0ff */
[C---:B------:R-:W-:Y:S01]  /*10c0*/  VIADD R17, R16.reuse, UR5 ;  /* 0x0000000510117c36 */ /* 0x040fe20008000000 */
[----:B------:R-:W-:Y:S02]  /*10d0*/  LEA.HI.X R13, R19, R3, R20, 0x2, P0 ;  /* 0x00000003130d7211 */ /* 0x000fe400000f1414 */
[----:B------:R-:W-:-:S02]  /*10e0*/  LEA.HI.X.SX32 R19, R16, UR8, 0x1, P1 ;  /* 0x0000000810137c11 */ /* 0x000fc400088f0eff */
[CC--:B0-----:R-:W-:Y:S01]  /*10f0*/  LEA R10, P0, R18.reuse, R2.reuse, 0x2 ;  /* 0x00000002120a7211 */ /* 0x0c1fe200078010ff */
[----:B------:R-:W5:Y:S01]  /*1100*/  LDG.E R12, desc[UR18][R12.64] ;  /* 0x000000120c0c7981 */ /* 0x000f62000c1e1900 */
[C---:B------:R-:W-:Y:S02]  /*1110*/  IADD3 R16, P1, PT, R17.reuse, UR25, RZ ;  /* 0x0000001911107c10 */ /* 0x040fe4000ff3e0ff */
[-C--:B------:R-:W-:Y:S02]  /*1120*/  LEA.HI.X R11, R18, R3.reuse, R19, 0x2, P0 ;  /* 0x00000003120b7211 */ /* 0x080fe400000f1413 */
[----:B------:R-:W-:Y:S02]  /*1130*/  LEA.HI.X.SX32 R17, R17, UR8, 0x1, P1 ;  /* 0x0000000811117c11 */ /* 0x000fe400088f0eff */
[C---:B------:R-:W-:Y:S01]  /*1140*/  LEA R2, P0, R16.reuse, R2, 0x2 ;  /* 0x0000000210027211 */ /* 0x040fe200078010ff */
[----:B------:R-:W5:Y:S03]  /*1150*/  LDG.E R10, desc[UR18][R10.64] ;  /* 0x000000120a0a7981 */ /* 0x000f66000c1e1900 */
[----:B------:R-:W-:-:S06]  /*1160*/  LEA.HI.X R3, R16, R3, R17, 0x2, P0 ;  /* 0x0000000310037211 */ /* 0x000fcc00000f1411 */
[----:B------:R-:W5:Y:S01]  /*1170*/  LDG.E R3, desc[UR18][R2.64] ;  /* 0x0000001202037981 */ /* 0x000f62000c1e1900 */
[----:B--2---:R-:W-:-:S04]  /*1180*/  FSETP.GEU.AND P2, PT, R7, R8, PT ;  /* 0x000000080700720b */ /* 0x004fc80003f4e000 */
[----:B------:R-:W-:Y:S02]  /*1190*/  FSEL R7, R7, R8, !P2 ;  /* 0x0000000807077208 */ /* 0x000fe40005000000 */
[----:B------:R-:W-:Y:S02]  /*11a0*/  SEL R0, R5, R0, !P2 ;  /* 0x0000000005007207 */ /* 0x000fe40005000000 */
[----:B---3--:R-:W-:-:S04]  /*11b0*/  FSETP.GEU.AND P3, PT, R4, R7, PT ;  /* 0x000000070400720b */ /* 0x008fc80003f6e000 */
[----:B------:R-:W-:-:S04]  /*11c0*/  FSEL R7, R4, R7, !P3 ;  /* 0x0000000704077208 */ /* 0x000fc80005800000 */
[----:B----4-:R-:W-:-:S04]  /*11d0*/  FSETP.GEU.AND P4, PT, R6, R7, PT ;  /* 0x000000070600720b */ /* 0x010fc80003f8e000 */
[----:B------:R-:W-:Y:S01]  /*11e0*/  FSEL R6, R6, R7, !P4 ;  /* 0x0000000706067208 */ /* 0x000fe20006000000 */
[----:B------:R-:W-:-:S03]  /*11f0*/  @!P3 VIADD R0, R5, 0x1 ;  /* 0x000000010500b836 */ /* 0x000fc60000000000 */
[----:B-----5:R-:W-:-:S04]  /*1200*/  FSETP.GEU.AND P5, PT, R9, R6, PT ;  /* 0x000000060900720b */ /* 0x020fc80003fae000 */
[----:B------:R-:W-:Y:S01]  /*1210*/  FSEL R9, R9, R6, !P5 ;  /* 0x0000000609097208 */ /* 0x000fe20006800000 */
[----:B------:R-:W-:-:S03]  /*1220*/  @!P4 VIADD R0, R5, 0x2 ;  /* 0x000000020500c836 */ /* 0x000fc60000000000 */
[----:B------:R-:W-:-:S04]  /*1230*/  FSETP.GEU.AND P1, PT, R14, R9, PT ;  /* 0x000000090e00720b */ /* 0x000fc80003f2e000 */
        /* <DEDUP_REMOVED lines=8> */
[----:B------:R-:W-:-:S05]  /*12c0*/  FSETP.GEU.AND P3, PT, R3, R8, PT ;  /* 0x000000080300720b */ /* 0x000fca0003f6e000 */
[----:B------:R-:W-:Y:S01]  /*12d0*/  @!P2 VIADD R0, R5, 0x6 ;  /* 0x000000060500a836 */ /* 0x000fe20000000000 */
[----:B------:R-:W-:-:S07]  /*12e0*/  FSEL R8, R3, R8, !P3 ;  /* 0x0000000803087208 */ /* 0x000fce0005800000 */
[C---:B------:R-:W-:Y:S02]  /*12f0*/  @!P3 VIADD R0, R5.reuse, 0x7 ;  /* 0x000000070500b836 */ /* 0x040fe40000000000 */
[----:B------:R-:W-:-:S07]  /*1300*/  VIADD R5, R5, 0x8 ;  /* 0x0000000805057836 */ /* 0x000fce0000000000 */
.L_x_3:
        /* <DEDUP_REMOVED lines=8> */
[----:B------:R-:W-:-:S03]  /*1390*/  IADD3 R7, P0, PT, R4, UR25, RZ ;  /* 0x0000001904077c10 */ /* 0x000fc6000ff1e0ff */
[C---:B------:R-:W-:Y:S01]  /*13a0*/  VIADD R12, R9.reuse, UR5 ;  /* 0x00000005090c7c36 */ /* 0x040fe20008000000 */
[----:B------:R-:W-:Y:S02]  /*13b0*/  LEA.HI.X.SX32 R4, R4, UR8, 0x1, P0 ;  /* 0x0000000804047c11 */ /* 0x000fe400080f0eff */
[----:B------:R-:W-:Y:S02]  /*13c0*/  IADD3 R11, P1, PT, R9, UR25, RZ ;  /* 0x00000019090b7c10 */ /* 0x000fe4000ff3e0ff */
[----:B0-----:R-:W-:-:S04]  /*13d0*/  LEA R6, P0, R7, R2, 0x2 ;  /* 0x0000000207067211 */ /* 0x001fc800078010ff */
[-C--:B------:R-:W-:Y:S02]  /*13e0*/  LEA.HI.X R7, R7, R3.reuse, R4, 0x2, P0 ;  /* 0x0000000307077211 */ /* 0x080fe400000f1404 */
[----:B------:R-:W-:Y:S02]  /*13f0*/  LEA.HI.X.SX32 R4, R9, UR8, 0x1, P1 ;  /* 0x0000000809047c11 */ /* 0x000fe400088f0eff */
[C---:B------:R-:W-:Y:S02]  /*1400*/  LEA R10, P0, R11.reuse, R2, 0x2 ;  /* 0x000000020b0a7211 */ /* 0x040fe400078010ff */
[----:B------:R-:W2:Y:S01]  /*1410*/  LDG.E R7, desc[UR18][R6.64] ;  /* 0x0000001206077981 */ /* 0x000ea2000c1e1900 */
[C---:B------:R-:W-:Y:S01]  /*1420*/  IADD3 R9, P1, PT, R12.reuse, UR25, RZ ;  /* 0x000000190c097c10 */ /* 0x040fe2000ff3e0ff */
[C---:B------:R-:W-:Y:S01]  /*1430*/  VIADD R14, R12.reuse, UR5 ;  /* 0x000000050c0e7c36 */ /* 0x040fe20008000000 */
[----:B------:R-:W-:Y:S02]  /*1440*/  LEA.HI.X R11, R11, R3, R4, 0x2, P0 ;  /* 0x000000030b0b7211 */ /* 0x000fe400000f1404 */
[----:B------:R-:W-:-:S02]  /*1450*/  LEA.HI.X.SX32 R4, R12, UR8, 0x1, P1 ;  /* 0x000000080c047c11 */ /* 0x000fc400088f0eff */
[CC--:B------:R-:W-:Y:S01]  /*1460*/  LEA R12, P0, R9.reuse, R2.reuse, 0x2 ;  /* 0x00000002090c7211 */ /* 0x0c0fe200078010ff */
[----:B------:R-:W3:Y:S01]  /*1470*/  LDG.E R10, desc[UR18][R10.64] ;  /* 0x000000120a0a7981 */ /* 0x000ee2000c1e1900 */
[C---:B------:R-:W-:Y:S02]  /*1480*/  IADD3 R15, P1, PT, R14.reuse, UR25, RZ ;  /* 0x000000190e0f7c10 */ /* 0x040fe4000ff3e0ff */
[-C--:B------:R-:W-:Y:S02]  /*1490*/  LEA.HI.X R13, R9, R3.reuse, R4, 0x2, P0 ;  /* 0x00000003090d7211 */ /* 0x080fe400000f1404 */
[----:B------:R-:W-:Y:S02]  /*14a0*/  LEA.HI.X.SX32 R14, R14, UR8, 0x1, P1 ;  /* 0x000000080e0e7c11 */ /* 0x000fe400088f0eff */
[C---:B------:R-:W-:Y:S01]  /*14b0*/  LEA R2, P0, R15.reuse, R2, 0x2 ;  /* 0x000000020f027211 */ /* 0x040fe200078010ff */
[----:B------:R-:W4:Y:S03]  /*14c0*/  LDG.E R12, desc[UR18][R12.64] ;  /* 0x000000120c0c7981 */ /* 0x000f26000c1e1900 */
[----:B------:R-:W-:-:S05]  /*14d0*/  LEA.HI.X R3, R15, R3, R14, 0x2, P0 ;  /* 0x000000030f037211 */ /* 0x000fca00000f140e */
        /* <DEDUP_REMOVED lines=11> */
[----:B------:R-:W-:-:S08]  /*1590*/  @!P2 VIADD R0, R5, 0x2 ;  /* 0x000000020500a836 */ /* 0x000fd00000000000 */
[C---:B------:R-:W-:Y:S02]  /*15a0*/  @!P3 VIADD R0, R5.reuse, 0x3 ;  /* 0x000000030500b836 */ /* 0x040fe40000000000 */
[----:B------:R-:W-:-:S07]  /*15b0*/  VIADD R5, R5, 0x4 ;  /* 0x0000000405057836 */ /* 0x000fce0000000000 */
.L_x_4:
[----:B------:R-:W-:Y:S05]  /*15c0*/  BRA.U !UP1, `(.L_x_0) ;  /* 0x0000000109407547 */ /* 0x000fea000b800000 */
[----:B------:R-:W0:Y:S01]  /*15d0*/  LDC.64 R10, c[0x0][0x380] ;  /* 0x0000e000ff0a7b82 */ /* 0x000e220000000a00 */
[----:B------:R-:W-:Y:S01]  /*15e0*/  IMAD R4, R5, UR5, RZ ;  /* 0x0000000505047c24 */ /* 0x000fe2000f8e02ff */
[----:B------:R-:W-:-:S12]  /*15f0*/  UIADD3 UR9, UPT, UPT, -UR9, URZ, URZ ;  /* 0x000000ff09097290 */ /* 0x000fd8000fffe1ff */
.L_x_5:
[----:B------:R-:W-:-:S04]  /*1600*/  IADD3 R3, P0, PT, R4, UR25, RZ ;  /* 0x0000001904037c10 */ /* 0x000fc8000ff1e0ff */
[----:B------:R-:W-:Y:S02]  /*1610*/  LEA.HI.X.SX32 R6, R4, UR8, 0x1, P0 ;  /* 0x0000000804067c11 */ /* 0x000fe400080f0eff */
[----:B0-----:R-:W-:-:S04]  /*1620*/  LEA R2, P0, R3, R10, 0x2 ;  /* 0x0000000a03027211 */ /* 0x001fc800078010ff */
[----:B------:R-:W-:-:S06]  /*1630*/  LEA.HI.X R3, R3, R11, R6, 0x2, P0 ;  /* 0x0000000b03037211 */ /* 0x000fcc00000f1406 */
[----:B------:R-:W2:Y:S01]  /*1640*/  LDG.E R3, desc[UR18][R2.64] ;  /* 0x0000001202037981 */ /* 0x000ea2000c1e1900 */
[----:B------:R-:W-:Y:S01]  /*1650*/  UIADD3 UR9, UPT, UPT, UR9, 0x1, URZ ;  /* 0x0000000109097890 */ /* 0x000fe2000fffe0ff */
[----:B------:R-:W-:-:S03]  /*1660*/  VIADD R4, R4, UR5 ;  /* 0x0000000504047c36 */ /* 0x000fc60008000000 */
[----:B------:R-:W-:Y:S01]  /*1670*/  UISETP.NE.AND UP0, UPT, UR9, URZ, UPT ;  /* 0x000000ff0900728c */ /* 0x000fe2000bf05270 */
[----:B--2---:R-:W-:-:S04]  /*1680*/  FSETP.GEU.AND P0, PT, R3, R8, PT ;  /* 0x000000080300720b */ /* 0x004fc80003f0e000 */
[C---:B------:R-:W-:Y:S01]  /*1690*/  SEL R0, R5.reuse, R0, !P0 ;  /* 0x0000000005007207 */ /* 0x040fe20004000000 */
[----:B------:R-:W-:Y:S01]  /*16a0*/  VIADD R5, R5, 0x1 ;  /* 0x0000000105057836 */ /* 0x000fe20000000000 */
[----:B------:R-:W-:Y:S02]  /*16b0*/  FSEL R8, R3, R8, !P0 ;  /* 0x0000000803087208 */ /* 0x000fe40004000000 */
[----:B------:R-:W-:Y:S05]  /*16c0*/  BRA.U UP0, `(.L_x_5) ;  /* 0xfffffffd00cc7547 */ /* 0x000fea000b83ffff */
.L_x_0:
[----:B------:R-:W0:Y:S01]  /*16d0*/  LDCU.64 UR8, c[0x0][0x388] ;  /* 0x00007100ff0877ac */ /* 0x000e220008000a00 */
[----:B------:R-:W-:-:S04]  /*16e0*/  UIMAD UR5, UR6, UR5, UR7 ;  /* 0x00000005060572a4 */ /* 0x000fc8000f8e0207 */
[----:B0-----:R-:W-:-:S06]  /*16f0*/  UIMAD.WIDE.U32 UR4, UR5, 0x4, UR8 ;  /* 0x00000004050478a5 */ /* 0x001fcc000f8e0008 */
[----:B------:R-:W-:Y:S02]  /*1700*/  IMAD.U32 R2, RZ, RZ, UR4 ;  /* 0x00000004ff027e24 */ /* 0x000fe4000f8e00ff */
[----:B------:R-:W-:-:S05]  /*1710*/  IMAD.U32 R3, RZ, RZ, UR5 ;  /* 0x00000005ff037e24 */ /* 0x000fca000f8e00ff */
[----:B------:R-:W-:Y:S01]  /*1720*/  STG.E desc[UR18][R2.64], R0 ;  /* 0x0000000002007986 */ /* 0x000fe2000c101912 */
[----:B------:R-:W-:Y:S05]  /*1730*/  EXIT ;  /* 0x000000000000794d */ /* 0x000fea0003800000 */
.L_x_6:
[----:B------:R-:W-:-:S00]  /*1740*/  BRA `(.L_x_6) ;  /* 0xfffffffc00fc7947 */ /* 0x000fc0000383ffff */
[----:B------:R-:W-:-:S00]  /*1750*/  NOP ;  /* 0x0000000000007918 */ /* 0x000fc00000000000 */
        /* <DEDUP_REMOVED lines=10> */
.L_x_7:


//--------------------- .nv.shared.reserved.0     --------------------------
	.section	.nv.shared.reserved.0,"aw",@nobits
	.weak		__nv_reservedSMEM_offset_0_alias
	.size		__nv_reservedSMEM_offset_0_alias, 0, 64
	.other		__nv_reservedSMEM_offset_0_alias,@"STO_CUDA_RESERVED_SHARED STV_DEFAULT"
__nv_reservedSMEM_offset_0_alias:
	.zero		0
	.zero		64


//--------------------- .nv.constant0._Z13argmin_kernelPKfPiiii --------------------------
	.section	.nv.constant0._Z13argmin_kernelPKfPiiii,"a",@progbits
	.sectionflags	@""
	.align	4
.nv.constant0._Z13argmin_kernelPKfPiiii:
	.zero		924


//--------------------- SYMBOLS --------------------------

	.type		.nv.reservedSmem.offset0,@object
	.size		.nv.reservedSmem.offset0,0x4
